//
// Generated by NVIDIA NVVM Compiler
//
// Compiler Build ID: CL-36424714
// Cuda compilation tools, release 13.0, V13.0.88
// Based on NVVM 20.0.0
//

.version 9.0
.target sm_100
.address_size 64

	// .globl	_Z14hello_from_gpuv
.extern .func  (.param .b32 func_retval0) vprintf
(
	.param .b64 vprintf_param_0,
	.param .b64 vprintf_param_1
)
;
.global .align 1 .b8 $str[41] = {72, 101, 108, 108, 111, 32, 119, 111, 114, 108, 100, 32, 102, 114, 111, 109, 32, 98, 108, 111, 99, 107, 32, 37, 100, 32, 97, 110, 100, 32, 116, 104, 114, 101, 97, 100, 32, 37, 100, 10};

.visible .entry _Z14hello_from_gpuv()
{
	.local .align 8 .b8 	__local_depot0[8];
	.reg .b64 	%SP;
	.reg .b64 	%SPL;
	.reg .b32 	%r<5>;
	.reg .b64 	%rd<5>;

	mov.u64 	%SPL, __local_depot0;
	cvta.local.u64 	%SP, %SPL;
	add.u64 	%rd1, %SP, 0;
	add.u64 	%rd2, %SPL, 0;
	mov.u32 	%r1, %ctaid.x;
	mov.u32 	%r2, %tid.x;
	st.local.v2.u32 	[%rd2], {%r1, %r2};
	mov.u64 	%rd3, $str;
	cvta.global.u64 	%rd4, %rd3;
	{ // callseq 0, 0
	.param .b64 param0;
	st.param.b64 	[param0], %rd4;
	.param .b64 param1;
	st.param.b64 	[param1], %rd1;
	.param .b32 retval0;
	call.uni (retval0), 
	vprintf, 
	(
	param0, 
	param1
	);
	ld.param.b32 	%r3, [retval0];
	} // callseq 0
	ret;

}


// ===== COMPILED SASS (sm_100) =====

	.target	sm_100

	.elftype	@"ET_EXEC"


//--------------------- .note.nv.tkinfo           --------------------------
	.section	.note.nv.tkinfo,"",@"SHT_NOTE"
	.sectionflags	@"SHF_NOTE_NV_TKINFO"
	.tkinfo
        /*0018*/ 	.word	0x00000002
        /*0030*/ 	.string	""
        /*0030*/ 	.string	"ptxas"
        /*0030*/ 	.string	"Cuda compilation tools, release 13.0, V13.0.88"
        /*0030*/ 	.string	"Build cuda_13.0.r13.0/compiler.36424714_0"
        /*0030*/ 	.string	"-arch sm_100 -m 64 "



//--------------------- .note.nv.cuinfo           --------------------------
	.section	.note.nv.cuinfo,"",@"SHT_NOTE"
	.sectionflags	@"SHF_NOTE_NV_CUINFO"
        /*0018*/ 	.short	0x0002
        /*001a*/ 	.short	0x0064
        /*001c*/ 	.short	0x0082
	.zero		2


//--------------------- .nv.info                  --------------------------
	.section	.nv.info,"",@"SHT_CUDA_INFO"
	.align	4


	//----- nvinfo : EIATTR_REGCOUNT
	.align		4
        /*0000*/ 	.byte	0x04, 0x2f
        /*0002*/ 	.short	(.L_2 - .L_1)
	.align		4
.L_1:
        /*0004*/ 	.word	index@(_Z14hello_from_gpuv)
        /*0008*/ 	.word	0x00000018


	//----- nvinfo : EIATTR_FRAME_SIZE
	.align		4
.L_2:
        /*000c*/ 	.byte	0x04, 0x11
        /*000e*/ 	.short	(.L_4 - .L_3)
	.align		4
.L_3:
        /*0010*/ 	.word	index@(_Z14hello_from_gpuv)
        /*0014*/ 	.word	0x00000008


	//----- nvinfo : EIATTR_MIN_STACK_SIZE
	.align		4
.L_4:
        /*0018*/ 	.byte	0x04, 0x12
        /*001a*/ 	.short	(.L_6 - .L_5)
	.align		4
.L_5:
        /*001c*/ 	.word	index@(_Z14hello_from_gpuv)
        /*0020*/ 	.word	0x00000008
.L_6:


//--------------------- .nv.compat                --------------------------
	.section	.nv.compat,"",@"SHT_CUDA_COMPAT_INFO"
	.align	4
        /*0000*/ 	.byte	0x02, 0x09, 0x00, 0x00, 0x02, 0x02, 0x01, 0x00, 0x02, 0x05, 0x05, 0x00, 0x03, 0x07, 0x01, 0x01
        /*0010*/ 	.byte	0x02, 0x03, 0x00, 0x00, 0x02, 0x06, 0x01, 0x00, 0x04, 0x0b, 0x08, 0x00, 0x09, 0x00, 0x00, 0x00
        /*0020*/ 	.byte	0x00, 0x00, 0x00, 0x00


//--------------------- .nv.info._Z14hello_from_gpuv --------------------------
	.section	.nv.info._Z14hello_from_gpuv,"",@"SHT_CUDA_INFO"
	.sectionflags	@""
	.align	4


	//----- nvinfo : EIATTR_CUDA_API_VERSION
	.align		4
        /*0000*/ 	.byte	0x04, 0x37
        /*0002*/ 	.short	(.L_8 - .L_7)
.L_7:
        /*0004*/ 	.word	0x00000082


	//----- nvinfo : EIATTR_SPARSE_MMA_MASK
	.align		4
.L_8:
        /*0008*/ 	.byte	0x03, 0x50
        /*000a*/ 	.short	0x0000


	//----- nvinfo : EIATTR_MAXREG_COUNT
	.align		4
        /*000c*/ 	.byte	0x03, 0x1b
        /*000e*/ 	.short	0x00ff


	//----- nvinfo : EIATTR_EXTERNS
	.align		4
        /*0010*/ 	.byte	0x04, 0x0f
        /*0012*/ 	.short	(.L_10 - .L_9)


	//   ....[0]....
	.align		4
.L_9:
        /*0014*/ 	.word	index@(vprintf)


	//----- nvinfo : EIATTR_MERCURY_ISA_VERSION
	.align		4
.L_10:
        /*0018*/ 	.byte	0x03, 0x5f
        /*001a*/ 	.short	0x0101


	//----- nvinfo : EIATTR_VRC_CTA_INIT_COUNT
	.align		4
        /*001c*/ 	.byte	0x02, 0x4a
	.zero		1
	.zero		1


	//----- nvinfo : EIATTR_SYSCALL_OFFSETS
	.align		4
        /*0020*/ 	.byte	0x04, 0x46
        /*0022*/ 	.short	(.L_12 - .L_11)


	//   ....[0]....
.L_11:
        /*0024*/ 	.word	0x000000f0


	//----- nvinfo : EIATTR_EXIT_INSTR_OFFSETS
	.align		4
.L_12:
        /*0028*/ 	.byte	0x04, 0x1c
        /*002a*/ 	.short	(.L_14 - .L_13)


	//   ....[0]....
.L_13:
        /*002c*/ 	.word	0x00000100


	//----- nvinfo : EIATTR_SW_WAR
	.align		4
.L_14:
        /*0030*/ 	.byte	0x04, 0x36
        /*0032*/ 	.short	(.L_16 - .L_15)
.L_15:
        /*0034*/ 	.word	0x00000008
.L_16:


//--------------------- .nv.callgraph             --------------------------
	.section	.nv.callgraph,"",@"SHT_CUDA_CALLGRAPH"
	.align	4
	.sectionentsize	8
	.align		4
        /*0000*/ 	.word	0x00000000
	.align		4
        /*0004*/ 	.word	0xffffffff
	.align		4
        /*0008*/ 	.word	index@(_Z14hello_from_gpuv)
	.align		4
        /*000c*/ 	.word	index@(vprintf)
	.align		4
        /*0010*/ 	.word	0x00000000
	.align		4
        /*0014*/ 	.word	0xfffffffe
	.align		4
        /*0018*/ 	.word	0x00000000
	.align		4
        /*001c*/ 	.word	0xfffffffd
	.align		4
        /*0020*/ 	.word	0x00000000
	.align		4
        /*0024*/ 	.word	0xfffffffc


//--------------------- .nv.constant4             --------------------------
	.section	.nv.constant4,"a",@progbits
	.align	8
	.align		8
.nv.constant4:
        /*0000*/ 	.dword	vprintf
	.align		8
        /*0008*/ 	.dword	$str


//--------------------- .text._Z14hello_from_gpuv --------------------------
	.section	.text._Z14hello_from_gpuv,"ax",@progbits
	.align	128
        .global         _Z14hello_from_gpuv
        .type           _Z14hello_from_gpuv,@function
        .size           _Z14hello_from_gpuv,(.L_x_2 - _Z14hello_from_gpuv)
        .other          _Z14hello_from_gpuv,@"STO_CUDA_ENTRY STV_DEFAULT"
_Z14hello_from_gpuv:
.text._Z14hello_from_gpuv:
[----:B------:R-:W0:Y:S01]  /*0000*/  LDC R1, c[0x0][0x37c] ;  /* 0x0000df00ff017b82 */ /* 0x000e220000000800 */
[----:B------:R-:W1:Y:S01]  /*0010*/  S2R R8, SR_CTAID.X ;  /* 0x0000000000087919 */ /* 0x000e620000002500 */
[----:B0-----:R-:W-:Y:S01]  /*0020*/  VIADD R1, R1, 0xfffffff8 ;  /* 0xfffffff801017836 */ /* 0x001fe20000000000 */
[----:B------:R-:W-:Y:S01]  /*0030*/  MOV R0, 0x0 ;  /* 0x0000000000007802 */ /* 0x000fe20000000f00 */
[----:B------:R-:W0:Y:S01]  /*0040*/  LDCU UR4, c[0x0][0x2f8] ;  /* 0x00005f00ff0477ac */ /* 0x000e220008000800 */
[----:B------:R-:W1:Y:S03]  /*0050*/  S2R R9, SR_TID.X ;  /* 0x0000000000097919 */ /* 0x000e660000002100 */
[----:B------:R2:W3:Y:S01]  /*0060*/  LDC.64 R2, c[0x4][R0] ;  /* 0x0100000000027b82 */ /* 0x0004e20000000a00 */
[----:B------:R-:W4:Y:S01]  /*0070*/  LDCU.64 UR6, c[0x4][0x8] ;  /* 0x01000100ff0677ac */ /* 0x000f220008000a00 */
[----:B------:R-:W5:Y:S01]  /*0080*/  LDCU UR5, c[0x0][0x2fc] ;  /* 0x00005f80ff0577ac */ /* 0x000f620008000800 */
[----:B0-----:R-:W-:Y:S01]  /*0090*/  IADD3 R6, P0, PT, R1, UR4, RZ ;  /* 0x0000000401067c10 */ /* 0x001fe2000ff1e0ff */
[----:B----4-:R-:W-:Y:S01]  /*00a0*/  IMAD.U32 R4, RZ, RZ, UR6 ;  /* 0x00000006ff047e24 */ /* 0x010fe2000f8e00ff */
[----:B------:R-:W-:-:S03]  /*00b0*/  MOV R5, UR7 ;  /* 0x0000000700057c02 */ /* 0x000fc60008000f00 */
[----:B-----5:R-:W-:Y:S01]  /*00c0*/  IMAD.X R7, RZ, RZ, UR5, P0 ;  /* 0x00000005ff077e24 */ /* 0x020fe200080e06ff */
[----:B-1----:R2:W-:Y:S07]  /*00d0*/  STL.64 [R1], R8 ;  /* 0x0000000801007387 */ /* 0x0025ee0000100a00 */
[----:B------:R-:W-:-:S07]  /*00e0*/  LEPC R20, `(.L_x_0) ;  /* 0x000000001014794e */ /* 0x000fce0000000000 */
[----:B--23--:R-:W-:Y:S05]  /*00f0*/  CALL.ABS.NOINC R2 ;  /* 0x0000000002007343 */ /* 0x00cfea0003c00000 */
.L_x_0:
[----:B------:R-:W-:Y:S05]  /*0100*/  EXIT ;  /* 0x000000000000794d */ /* 0x000fea0003800000 */
.L_x_1:
[----:B------:R-:W-:-:S00]  /*0110*/  BRA `(.L_x_1) ;  /* 0xfffffffc00fc7947 */ /* 0x000fc0000383ffff */
[----:B------:R-:W-:-:S00]  /*0120*/  NOP ;  /* 0x0000000000007918 */ /* 0x000fc00000000000 */
        /* <DEDUP_REMOVED lines=13> */
.L_x_2:


//--------------------- .nv.global.init           --------------------------
	.section	.nv.global.init,"aw",@progbits
.nv.global.init:
	.type		$str,@object
	.size		$str,(.L_0 - $str)
$str:
        /*0000*/ 	.byte	0x48, 0x65, 0x6c, 0x6c, 0x6f, 0x20, 0x77, 0x6f, 0x72, 0x6c, 0x64, 0x20, 0x66, 0x72, 0x6f, 0x6d
        /*0010*/ 	.byte	0x20, 0x62, 0x6c, 0x6f, 0x63, 0x6b, 0x20, 0x25, 0x64, 0x20, 0x61, 0x6e, 0x64, 0x20, 0x74, 0x68
        /*0020*/ 	.byte	0x72, 0x65, 0x61, 0x64, 0x20, 0x25, 0x64, 0x0a, 0x00
.L_0:


//--------------------- .nv.shared.reserved.0     --------------------------
	.section	.nv.shared.reserved.0,"aw",@nobits
	.weak		__nv_reservedSMEM_offset_0_alias
	.size		__nv_reservedSMEM_offset_0_alias, 0, 64
	.other		__nv_reservedSMEM_offset_0_alias,@"STO_CUDA_RESERVED_SHARED STV_DEFAULT"
__nv_reservedSMEM_offset_0_alias:
	.zero		0
	.zero		64


//--------------------- .nv.constant0._Z14hello_from_gpuv --------------------------
	.section	.nv.constant0._Z14hello_from_gpuv,"a",@progbits
	.sectionflags	@""
	.align	4
.nv.constant0._Z14hello_from_gpuv:
	.zero		896


//--------------------- SYMBOLS --------------------------

	.type		.nv.reservedSmem.offset0,@object
	.size		.nv.reservedSmem.offset0,0x4
	.type		vprintf,@function
